//
// Generated by NVIDIA NVVM Compiler
//
// Compiler Build ID: CL-36424714
// Cuda compilation tools, release 13.0, V13.0.88
// Based on NVVM 20.0.0
//

.version 9.0
.target sm_100
.address_size 64

	// .globl	_Z18compute_istar_cudaPiPKiS1_

.visible .entry _Z18compute_istar_cudaPiPKiS1_(
	.param .u64 .ptr .align 1 _Z18compute_istar_cudaPiPKiS1__param_0,
	.param .u64 .ptr .align 1 _Z18compute_istar_cudaPiPKiS1__param_1,
	.param .u64 .ptr .align 1 _Z18compute_istar_cudaPiPKiS1__param_2
)
{
	.reg .b32 	%r<5>;
	.reg .b64 	%rd<11>;

	ld.param.u64 	%rd1, [_Z18compute_istar_cudaPiPKiS1__param_0];
	ld.param.u64 	%rd2, [_Z18compute_istar_cudaPiPKiS1__param_1];
	ld.param.u64 	%rd3, [_Z18compute_istar_cudaPiPKiS1__param_2];
	cvta.to.global.u64 	%rd4, %rd1;
	cvta.to.global.u64 	%rd5, %rd3;
	cvta.to.global.u64 	%rd6, %rd2;
	mov.u32 	%r1, %tid.x;
	mul.wide.u32 	%rd7, %r1, 4;
	add.s64 	%rd8, %rd6, %rd7;
	ld.global.u32 	%r2, [%rd8];
	add.s64 	%rd9, %rd5, %rd7;
	ld.global.u32 	%r3, [%rd9];
	add.s32 	%r4, %r3, %r2;
	add.s64 	%rd10, %rd4, %rd7;
	st.global.u32 	[%rd10], %r4;
	ret;

}


// ===== COMPILED SASS (sm_100) =====

	.target	sm_100

	.elftype	@"ET_EXEC"


//--------------------- .note.nv.tkinfo           --------------------------
	.section	.note.nv.tkinfo,"",@"SHT_NOTE"
	.sectionflags	@"SHF_NOTE_NV_TKINFO"
	.tkinfo
        /*0018*/ 	.word	0x00000002
        /*0030*/ 	.string	""
        /*0030*/ 	.string	"ptxas"
        /*0030*/ 	.string	"Cuda compilation tools, release 13.0, V13.0.88"
        /*0030*/ 	.string	"Build cuda_13.0.r13.0/compiler.36424714_0"
        /*0030*/ 	.string	"-arch sm_100 -m 64 "



//--------------------- .note.nv.cuinfo           --------------------------
	.section	.note.nv.cuinfo,"",@"SHT_NOTE"
	.sectionflags	@"SHF_NOTE_NV_CUINFO"
        /*0018*/ 	.short	0x0002
        /*001a*/ 	.short	0x0064
        /*001c*/ 	.short	0x0082
	.zero		2


//--------------------- .nv.info                  --------------------------
	.section	.nv.info,"",@"SHT_CUDA_INFO"
	.align	4


	//----- nvinfo : EIATTR_REGCOUNT
	.align		4
        /*0000*/ 	.byte	0x04, 0x2f
        /*0002*/ 	.short	(.L_1 - .L_0)
	.align		4
.L_0:
        /*0004*/ 	.word	index@(_Z18compute_istar_cudaPiPKiS1_)
        /*0008*/ 	.word	0x0000000c


	//----- nvinfo : EIATTR_FRAME_SIZE
	.align		4
.L_1:
        /*000c*/ 	.byte	0x04, 0x11
        /*000e*/ 	.short	(.L_3 - .L_2)
	.align		4
.L_2:
        /*0010*/ 	.word	index@(_Z18compute_istar_cudaPiPKiS1_)
        /*0014*/ 	.word	0x00000000


	//----- nvinfo : EIATTR_MIN_STACK_SIZE
	.align		4
.L_3:
        /*0018*/ 	.byte	0x04, 0x12
        /*001a*/ 	.short	(.L_5 - .L_4)
	.align		4
.L_4:
        /*001c*/ 	.word	index@(_Z18compute_istar_cudaPiPKiS1_)
        /*0020*/ 	.word	0x00000000
.L_5:


//--------------------- .nv.compat                --------------------------
	.section	.nv.compat,"",@"SHT_CUDA_COMPAT_INFO"
	.align	4
        /*0000*/ 	.byte	0x02, 0x09, 0x00, 0x00, 0x02, 0x02, 0x01, 0x00, 0x02, 0x05, 0x05, 0x00, 0x03, 0x07, 0x01, 0x01
        /*0010*/ 	.byte	0x02, 0x03, 0x00, 0x00, 0x02, 0x06, 0x01, 0x00, 0x04, 0x0b, 0x08, 0x00, 0x09, 0x00, 0x00, 0x00
        /*0020*/ 	.byte	0x00, 0x00, 0x00, 0x00


//--------------------- .nv.info._Z18compute_istar_cudaPiPKiS1_ --------------------------
	.section	.nv.info._Z18compute_istar_cudaPiPKiS1_,"",@"SHT_CUDA_INFO"
	.sectionflags	@""
	.align	4


	//----- nvinfo : EIATTR_CUDA_API_VERSION
	.align		4
        /*0000*/ 	.byte	0x04, 0x37
        /*0002*/ 	.short	(.L_7 - .L_6)
.L_6:
        /*0004*/ 	.word	0x00000082


	//----- nvinfo : EIATTR_KPARAM_INFO
	.align		4
.L_7:
        /*0008*/ 	.byte	0x04, 0x17
        /*000a*/ 	.short	(.L_9 - .L_8)
.L_8:
        /*000c*/ 	.word	0x00000000
        /*0010*/ 	.short	0x0002
        /*0012*/ 	.short	0x0010
        /*0014*/ 	.byte	0x00, 0xf5, 0x21, 0x00


	//----- nvinfo : EIATTR_KPARAM_INFO
	.align		4
.L_9:
        /*0018*/ 	.byte	0x04, 0x17
        /*001a*/ 	.short	(.L_11 - .L_10)
.L_10:
        /*001c*/ 	.word	0x00000000
        /*0020*/ 	.short	0x0001
        /*0022*/ 	.short	0x0008
        /*0024*/ 	.byte	0x00, 0xf5, 0x21, 0x00


	//----- nvinfo : EIATTR_KPARAM_INFO
	.align		4
.L_11:
        /*0028*/ 	.byte	0x04, 0x17
        /*002a*/ 	.short	(.L_13 - .L_12)
.L_12:
        /*002c*/ 	.word	0x00000000
        /*0030*/ 	.short	0x0000
        /*0032*/ 	.short	0x0000
        /*0034*/ 	.byte	0x00, 0xf5, 0x21, 0x00


	//----- nvinfo : EIATTR_SPARSE_MMA_MASK
	.align		4
.L_13:
        /*0038*/ 	.byte	0x03, 0x50
        /*003a*/ 	.short	0x0000


	//----- nvinfo : EIATTR_MAXREG_COUNT
	.align		4
        /*003c*/ 	.byte	0x03, 0x1b
        /*003e*/ 	.short	0x00ff


	//----- nvinfo : EIATTR_MERCURY_ISA_VERSION
	.align		4
        /*0040*/ 	.byte	0x03, 0x5f
        /*0042*/ 	.short	0x0101


	//----- nvinfo : EIATTR_VRC_CTA_INIT_COUNT
	.align		4
        /*0044*/ 	.byte	0x02, 0x4a
	.zero		1
	.zero		1


	//----- nvinfo : EIATTR_EXIT_INSTR_OFFSETS
	.align		4
        /*0048*/ 	.byte	0x04, 0x1c
        /*004a*/ 	.short	(.L_15 - .L_14)


	//   ....[0]....
.L_14:
        /*004c*/ 	.word	0x000000d0


	//----- nvinfo : EIATTR_CBANK_PARAM_SIZE
	.align		4
.L_15:
        /*0050*/ 	.byte	0x03, 0x19
        /*0052*/ 	.short	0x0018


	//----- nvinfo : EIATTR_PARAM_CBANK
	.align		4
        /*0054*/ 	.byte	0x04, 0x0a
        /*0056*/ 	.short	(.L_17 - .L_16)
	.align		4
.L_16:
        /*0058*/ 	.word	index@(.nv.constant0._Z18compute_istar_cudaPiPKiS1_)
        /*005c*/ 	.short	0x0380
        /*005e*/ 	.short	0x0018


	//----- nvinfo : EIATTR_SW_WAR
	.align		4
.L_17:
        /*0060*/ 	.byte	0x04, 0x36
        /*0062*/ 	.short	(.L_19 - .L_18)
.L_18:
        /*0064*/ 	.word	0x00000008
.L_19:


//--------------------- .nv.callgraph             --------------------------
	.section	.nv.callgraph,"",@"SHT_CUDA_CALLGRAPH"
	.align	4
	.sectionentsize	8
	.align		4
        /*0000*/ 	.word	0x00000000
	.align		4
        /*0004*/ 	.word	0xffffffff
	.align		4
        /*0008*/ 	.word	0x00000000
	.align		4
        /*000c*/ 	.word	0xfffffffe
	.align		4
        /*0010*/ 	.word	0x00000000
	.align		4
        /*0014*/ 	.word	0xfffffffd
	.align		4
        /*0018*/ 	.word	0x00000000
	.align		4
        /*001c*/ 	.word	0xfffffffc


//--------------------- .text._Z18compute_istar_cudaPiPKiS1_ --------------------------
	.section	.text._Z18compute_istar_cudaPiPKiS1_,"ax",@progbits
	.align	128
        .global         _Z18compute_istar_cudaPiPKiS1_
        .type           _Z18compute_istar_cudaPiPKiS1_,@function
        .size           _Z18compute_istar_cudaPiPKiS1_,(.L_x_1 - _Z18compute_istar_cudaPiPKiS1_)
        .other          _Z18compute_istar_cudaPiPKiS1_,@"STO_CUDA_ENTRY STV_DEFAULT"
_Z18compute_istar_cudaPiPKiS1_:
.text._Z18compute_istar_cudaPiPKiS1_:
[----:B------:R-:W-:Y:S01]  /*0000*/  LDC R1, c[0x0][0x37c] ;  /* 0x0000df00ff017b82 */ /* 0x000fe20000000800 */
[----:B------:R-:W0:Y:S07]  /*0010*/  S2R R9, SR_TID.X ;  /* 0x0000000000097919 */ /* 0x000e2e0000002100 */
[----:B------:R-:W0:Y:S01]  /*0020*/  LDC.64 R2, c[0x0][0x388] ;  /* 0x0000e200ff027b82 */ /* 0x000e220000000a00 */
[----:B------:R-:W1:Y:S07]  /*0030*/  LDCU.64 UR4, c[0x0][0x358] ;  /* 0x00006b00ff0477ac */ /* 0x000e6e0008000a00 */
[----:B------:R-:W2:Y:S08]  /*0040*/  LDC.64 R4, c[0x0][0x390] ;  /* 0x0000e400ff047b82 */ /* 0x000eb00000000a00 */
[----:B------:R-:W3:Y:S01]  /*0050*/  LDC.64 R6, c[0x0][0x380] ;  /* 0x0000e000ff067b82 */ /* 0x000ee20000000a00 */
[----:B0-----:R-:W-:-:S04]  /*0060*/  IMAD.WIDE.U32 R2, R9, 0x4, R2 ;  /* 0x0000000409027825 */ /* 0x001fc800078e0002 */
[C---:B--2---:R-:W-:Y:S02]  /*0070*/  IMAD.WIDE.U32 R4, R9.reuse, 0x4, R4 ;  /* 0x0000000409047825 */ /* 0x044fe400078e0004 */
[----:B-1----:R-:W2:Y:S04]  /*0080*/  LDG.E R2, desc[UR4][R2.64] ;  /* 0x0000000402027981 */ /* 0x002ea8000c1e1900 */
[----:B------:R-:W2:Y:S01]  /*0090*/  LDG.E R5, desc[UR4][R4.64] ;  /* 0x0000000404057981 */ /* 0x000ea2000c1e1900 */
[----:B---3--:R-:W-:Y:S01]  /*00a0*/  IMAD.WIDE.U32 R6, R9, 0x4, R6 ;  /* 0x0000000409067825 */ /* 0x008fe200078e0006 */
[----:B--2---:R-:W-:-:S05]  /*00b0*/  IADD3 R9, PT, PT, R2, R5, RZ ;  /* 0x0000000502097210 */ /* 0x004fca0007ffe0ff */
[----:B------:R-:W-:Y:S01]  /*00c0*/  STG.E desc[UR4][R6.64], R9 ;  /* 0x0000000906007986 */ /* 0x000fe2000c101904 */
[----:B------:R-:W-:Y:S05]  /*00d0*/  EXIT ;  /* 0x000000000000794d */ /* 0x000fea0003800000 */
.L_x_0:
[----:B------:R-:W-:-:S00]  /*00e0*/  BRA `(.L_x_0) ;  /* 0xfffffffc00fc7947 */ /* 0x000fc0000383ffff */
[----:B------:R-:W-:-:S00]  /*00f0*/  NOP ;  /* 0x0000000000007918 */ /* 0x000fc00000000000 */
        /* <DEDUP_REMOVED lines=8> */
.L_x_1:


//--------------------- .nv.shared.reserved.0     --------------------------
	.section	.nv.shared.reserved.0,"aw",@nobits
	.weak		__nv_reservedSMEM_offset_0_alias
	.size		__nv_reservedSMEM_offset_0_alias, 0, 64
	.other		__nv_reservedSMEM_offset_0_alias,@"STO_CUDA_RESERVED_SHARED STV_DEFAULT"
__nv_reservedSMEM_offset_0_alias:
	.zero		0
	.zero		64


//--------------------- .nv.constant0._Z18compute_istar_cudaPiPKiS1_ --------------------------
	.section	.nv.constant0._Z18compute_istar_cudaPiPKiS1_,"a",@progbits
	.sectionflags	@""
	.align	4
.nv.constant0._Z18compute_istar_cudaPiPKiS1_:
	.zero		920


//--------------------- SYMBOLS --------------------------

	.type		.nv.reservedSmem.offset0,@object
	.size		.nv.reservedSmem.offset0,0x4
